//
// Generated by NVIDIA NVVM Compiler
//
// Compiler Build ID: CL-36424714
// Cuda compilation tools, release 13.0, V13.0.88
// Based on NVVM 20.0.0
//

.version 9.0
.target sm_100
.address_size 64

	// .globl	_Z16sgemm_vectorizedPKfS0_Pfi
// _ZZ16sgemm_vectorizedPKfS0_PfiE2As has been demoted
// _ZZ16sgemm_vectorizedPKfS0_PfiE2Bs has been demoted

.visible .entry _Z16sgemm_vectorizedPKfS0_Pfi(
	.param .u64 .ptr .align 1 _Z16sgemm_vectorizedPKfS0_Pfi_param_0,
	.param .u64 .ptr .align 1 _Z16sgemm_vectorizedPKfS0_Pfi_param_1,
	.param .u64 .ptr .align 1 _Z16sgemm_vectorizedPKfS0_Pfi_param_2,
	.param .u32 _Z16sgemm_vectorizedPKfS0_Pfi_param_3
)
{
	.reg .pred 	%p<4>;
	.reg .b32 	%r<43>;
	.reg .b32 	%f<107>;
	.reg .b64 	%rd<13>;
	// demoted variable
	.shared .align 4 .b8 _ZZ16sgemm_vectorizedPKfS0_PfiE2As[4096];
	// demoted variable
	.shared .align 4 .b8 _ZZ16sgemm_vectorizedPKfS0_PfiE2Bs[4096];
	ld.param.u64 	%rd3, [_Z16sgemm_vectorizedPKfS0_Pfi_param_0];
	ld.param.u64 	%rd4, [_Z16sgemm_vectorizedPKfS0_Pfi_param_1];
	ld.param.u64 	%rd5, [_Z16sgemm_vectorizedPKfS0_Pfi_param_2];
	ld.param.u32 	%r18, [_Z16sgemm_vectorizedPKfS0_Pfi_param_3];
	mov.u32 	%r19, %ctaid.x;
	mov.u32 	%r20, %ctaid.y;
	mov.u32 	%r1, %tid.x;
	mov.u32 	%r2, %tid.y;
	shl.b32 	%r21, %r20, 5;
	add.s32 	%r3, %r21, %r2;
	shl.b32 	%r22, %r19, 5;
	shl.b32 	%r4, %r1, 2;
	add.s32 	%r5, %r22, %r4;
	setp.lt.s32 	%p1, %r18, 32;
	mov.f32 	%f102, 0f00000000;
	mov.f32 	%f101, %f102;
	mov.f32 	%f100, %f102;
	mov.f32 	%f99, %f102;
	@%p1 bra 	$L__BB0_5;
	mad.lo.s32 	%r6, %r18, %r3, %r4;
	shl.b32 	%r24, %r2, 7;
	mov.u32 	%r25, _ZZ16sgemm_vectorizedPKfS0_PfiE2As;
	add.s32 	%r7, %r25, %r24;
	shl.b32 	%r26, %r1, 4;
	add.s32 	%r8, %r7, %r26;
	mov.u32 	%r27, _ZZ16sgemm_vectorizedPKfS0_PfiE2Bs;
	add.s32 	%r28, %r27, %r24;
	add.s32 	%r9, %r28, %r26;
	add.s32 	%r29, %r26, %r27;
	add.s32 	%r10, %r29, 512;
	shr.s32 	%r30, %r18, 31;
	shr.u32 	%r31, %r30, 27;
	add.s32 	%r32, %r18, %r31;
	shr.s32 	%r11, %r32, 5;
	cvta.to.global.u64 	%rd1, %rd3;
	cvta.to.global.u64 	%rd2, %rd4;
	mov.f32 	%f99, 0f00000000;
	mov.b32 	%r40, 0;
	mov.f32 	%f100, %f99;
	mov.f32 	%f101, %f99;
	mov.f32 	%f102, %f99;
$L__BB0_2:
	shl.b32 	%r34, %r40, 5;
	add.s32 	%r35, %r6, %r34;
	add.s32 	%r36, %r34, %r2;
	mad.lo.s32 	%r37, %r36, %r18, %r5;
	mul.wide.s32 	%rd6, %r35, 4;
	add.s64 	%rd7, %rd1, %rd6;
	ld.global.v4.f32 	{%f19, %f20, %f21, %f22}, [%rd7];
	mul.wide.u32 	%rd8, %r37, 4;
	add.s64 	%rd9, %rd2, %rd8;
	ld.global.v4.f32 	{%f23, %f24, %f25, %f26}, [%rd9];
	st.shared.f32 	[%r8], %f19;
	st.shared.f32 	[%r8+4], %f20;
	st.shared.f32 	[%r8+8], %f21;
	st.shared.f32 	[%r8+12], %f22;
	st.shared.f32 	[%r9], %f23;
	st.shared.f32 	[%r9+4], %f24;
	st.shared.f32 	[%r9+8], %f25;
	st.shared.f32 	[%r9+12], %f26;
	bar.sync 	0;
	mov.b32 	%r42, 16;
	mov.u32 	%r41, %r10;
$L__BB0_3:
	add.s32 	%r38, %r7, %r42;
	ld.shared.f32 	%f27, [%r38+-16];
	ld.shared.f32 	%f28, [%r41+-512];
	ld.shared.f32 	%f29, [%r41+-508];
	ld.shared.f32 	%f30, [%r41+-504];
	ld.shared.f32 	%f31, [%r41+-500];
	fma.rn.f32 	%f32, %f27, %f28, %f102;
	fma.rn.f32 	%f33, %f27, %f29, %f101;
	fma.rn.f32 	%f34, %f27, %f30, %f100;
	fma.rn.f32 	%f35, %f27, %f31, %f99;
	ld.shared.f32 	%f36, [%r38+-12];
	ld.shared.f32 	%f37, [%r41+-384];
	ld.shared.f32 	%f38, [%r41+-380];
	ld.shared.f32 	%f39, [%r41+-376];
	ld.shared.f32 	%f40, [%r41+-372];
	fma.rn.f32 	%f41, %f36, %f37, %f32;
	fma.rn.f32 	%f42, %f36, %f38, %f33;
	fma.rn.f32 	%f43, %f36, %f39, %f34;
	fma.rn.f32 	%f44, %f36, %f40, %f35;
	ld.shared.f32 	%f45, [%r38+-8];
	ld.shared.f32 	%f46, [%r41+-256];
	ld.shared.f32 	%f47, [%r41+-252];
	ld.shared.f32 	%f48, [%r41+-248];
	ld.shared.f32 	%f49, [%r41+-244];
	fma.rn.f32 	%f50, %f45, %f46, %f41;
	fma.rn.f32 	%f51, %f45, %f47, %f42;
	fma.rn.f32 	%f52, %f45, %f48, %f43;
	fma.rn.f32 	%f53, %f45, %f49, %f44;
	ld.shared.f32 	%f54, [%r38+-4];
	ld.shared.f32 	%f55, [%r41+-128];
	ld.shared.f32 	%f56, [%r41+-124];
	ld.shared.f32 	%f57, [%r41+-120];
	ld.shared.f32 	%f58, [%r41+-116];
	fma.rn.f32 	%f59, %f54, %f55, %f50;
	fma.rn.f32 	%f60, %f54, %f56, %f51;
	fma.rn.f32 	%f61, %f54, %f57, %f52;
	fma.rn.f32 	%f62, %f54, %f58, %f53;
	ld.shared.f32 	%f63, [%r38];
	ld.shared.f32 	%f64, [%r41];
	ld.shared.f32 	%f65, [%r41+4];
	ld.shared.f32 	%f66, [%r41+8];
	ld.shared.f32 	%f67, [%r41+12];
	fma.rn.f32 	%f68, %f63, %f64, %f59;
	fma.rn.f32 	%f69, %f63, %f65, %f60;
	fma.rn.f32 	%f70, %f63, %f66, %f61;
	fma.rn.f32 	%f71, %f63, %f67, %f62;
	ld.shared.f32 	%f72, [%r38+4];
	ld.shared.f32 	%f73, [%r41+128];
	ld.shared.f32 	%f74, [%r41+132];
	ld.shared.f32 	%f75, [%r41+136];
	ld.shared.f32 	%f76, [%r41+140];
	fma.rn.f32 	%f77, %f72, %f73, %f68;
	fma.rn.f32 	%f78, %f72, %f74, %f69;
	fma.rn.f32 	%f79, %f72, %f75, %f70;
	fma.rn.f32 	%f80, %f72, %f76, %f71;
	ld.shared.f32 	%f81, [%r38+8];
	ld.shared.f32 	%f82, [%r41+256];
	ld.shared.f32 	%f83, [%r41+260];
	ld.shared.f32 	%f84, [%r41+264];
	ld.shared.f32 	%f85, [%r41+268];
	fma.rn.f32 	%f86, %f81, %f82, %f77;
	fma.rn.f32 	%f87, %f81, %f83, %f78;
	fma.rn.f32 	%f88, %f81, %f84, %f79;
	fma.rn.f32 	%f89, %f81, %f85, %f80;
	ld.shared.f32 	%f90, [%r38+12];
	ld.shared.f32 	%f91, [%r41+384];
	ld.shared.f32 	%f92, [%r41+388];
	ld.shared.f32 	%f93, [%r41+392];
	ld.shared.f32 	%f94, [%r41+396];
	fma.rn.f32 	%f102, %f90, %f91, %f86;
	fma.rn.f32 	%f101, %f90, %f92, %f87;
	fma.rn.f32 	%f100, %f90, %f93, %f88;
	fma.rn.f32 	%f99, %f90, %f94, %f89;
	add.s32 	%r42, %r42, 32;
	add.s32 	%r41, %r41, 1024;
	setp.ne.s32 	%p2, %r42, 144;
	@%p2 bra 	$L__BB0_3;
	bar.sync 	0;
	add.s32 	%r40, %r40, 1;
	setp.ne.s32 	%p3, %r40, %r11;
	@%p3 bra 	$L__BB0_2;
$L__BB0_5:
	cvta.to.global.u64 	%rd10, %rd5;
	mad.lo.s32 	%r39, %r18, %r3, %r5;
	mul.wide.s32 	%rd11, %r39, 4;
	add.s64 	%rd12, %rd10, %rd11;
	st.global.v4.f32 	[%rd12], {%f102, %f101, %f100, %f99};
	ret;

}


// ===== COMPILED SASS (sm_100) =====

	.target	sm_100

	.elftype	@"ET_EXEC"


//--------------------- .note.nv.tkinfo           --------------------------
	.section	.note.nv.tkinfo,"",@"SHT_NOTE"
	.sectionflags	@"SHF_NOTE_NV_TKINFO"
	.tkinfo
        /*0018*/ 	.word	0x00000002
        /*0030*/ 	.string	""
        /*0030*/ 	.string	"ptxas"
        /*0030*/ 	.string	"Cuda compilation tools, release 13.0, V13.0.88"
        /*0030*/ 	.string	"Build cuda_13.0.r13.0/compiler.36424714_0"
        /*0030*/ 	.string	"-arch sm_100 -m 64 "



//--------------------- .note.nv.cuinfo           --------------------------
	.section	.note.nv.cuinfo,"",@"SHT_NOTE"
	.sectionflags	@"SHF_NOTE_NV_CUINFO"
        /*0018*/ 	.short	0x0002
        /*001a*/ 	.short	0x0064
        /*001c*/ 	.short	0x0082
	.zero		2


//--------------------- .nv.info                  --------------------------
	.section	.nv.info,"",@"SHT_CUDA_INFO"
	.align	4


	//----- nvinfo : EIATTR_REGCOUNT
	.align		4
        /*0000*/ 	.byte	0x04, 0x2f
        /*0002*/ 	.short	(.L_1 - .L_0)
	.align		4
.L_0:
        /*0004*/ 	.word	index@(_Z16sgemm_vectorizedPKfS0_Pfi)
        /*0008*/ 	.word	0x00000020


	//----- nvinfo : EIATTR_FRAME_SIZE
	.align		4
.L_1:
        /*000c*/ 	.byte	0x04, 0x11
        /*000e*/ 	.short	(.L_3 - .L_2)
	.align		4
.L_2:
        /*0010*/ 	.word	index@(_Z16sgemm_vectorizedPKfS0_Pfi)
        /*0014*/ 	.word	0x00000000


	//----- nvinfo : EIATTR_MIN_STACK_SIZE
	.align		4
.L_3:
        /*0018*/ 	.byte	0x04, 0x12
        /*001a*/ 	.short	(.L_5 - .L_4)
	.align		4
.L_4:
        /*001c*/ 	.word	index@(_Z16sgemm_vectorizedPKfS0_Pfi)
        /*0020*/ 	.word	0x00000000
.L_5:


//--------------------- .nv.compat                --------------------------
	.section	.nv.compat,"",@"SHT_CUDA_COMPAT_INFO"
	.align	4
        /*0000*/ 	.byte	0x02, 0x09, 0x00, 0x00, 0x02, 0x02, 0x01, 0x00, 0x02, 0x05, 0x05, 0x00, 0x03, 0x07, 0x01, 0x01
        /*0010*/ 	.byte	0x02, 0x03, 0x00, 0x00, 0x02, 0x06, 0x01, 0x00, 0x04, 0x0b, 0x08, 0x00, 0x09, 0x00, 0x00, 0x00
        /*0020*/ 	.byte	0x00, 0x00, 0x00, 0x00


//--------------------- .nv.info._Z16sgemm_vectorizedPKfS0_Pfi --------------------------
	.section	.nv.info._Z16sgemm_vectorizedPKfS0_Pfi,"",@"SHT_CUDA_INFO"
	.sectionflags	@""
	.align	4


	//----- nvinfo : EIATTR_CUDA_API_VERSION
	.align		4
        /*0000*/ 	.byte	0x04, 0x37
        /*0002*/ 	.short	(.L_7 - .L_6)
.L_6:
        /*0004*/ 	.word	0x00000082


	//----- nvinfo : EIATTR_KPARAM_INFO
	.align		4
.L_7:
        /*0008*/ 	.byte	0x04, 0x17
        /*000a*/ 	.short	(.L_9 - .L_8)
.L_8:
        /*000c*/ 	.word	0x00000000
        /*0010*/ 	.short	0x0003
        /*0012*/ 	.short	0x0018
        /*0014*/ 	.byte	0x00, 0xf0, 0x11, 0x00


	//----- nvinfo : EIATTR_KPARAM_INFO
	.align		4
.L_9:
        /*0018*/ 	.byte	0x04, 0x17
        /*001a*/ 	.short	(.L_11 - .L_10)
.L_10:
        /*001c*/ 	.word	0x00000000
        /*0020*/ 	.short	0x0002
        /*0022*/ 	.short	0x0010
        /*0024*/ 	.byte	0x00, 0xf5, 0x21, 0x00


	//----- nvinfo : EIATTR_KPARAM_INFO
	.align		4
.L_11:
        /*0028*/ 	.byte	0x04, 0x17
        /*002a*/ 	.short	(.L_13 - .L_12)
.L_12:
        /*002c*/ 	.word	0x00000000
        /*0030*/ 	.short	0x0001
        /*0032*/ 	.short	0x0008
        /*0034*/ 	.byte	0x00, 0xf5, 0x21, 0x00


	//----- nvinfo : EIATTR_KPARAM_INFO
	.align		4
.L_13:
        /*0038*/ 	.byte	0x04, 0x17
        /*003a*/ 	.short	(.L_15 - .L_14)
.L_14:
        /*003c*/ 	.word	0x00000000
        /*0040*/ 	.short	0x0000
        /*0042*/ 	.short	0x0000
        /*0044*/ 	.byte	0x00, 0xf5, 0x21, 0x00


	//----- nvinfo : EIATTR_SPARSE_MMA_MASK
	.align		4
.L_15:
        /*0048*/ 	.byte	0x03, 0x50
        /*004a*/ 	.short	0x0000


	//----- nvinfo : EIATTR_MAXREG_COUNT
	.align		4
        /*004c*/ 	.byte	0x03, 0x1b
        /*004e*/ 	.short	0x00ff


	//----- nvinfo : EIATTR_NUM_BARRIERS
	.align		4
        /*0050*/ 	.byte	0x02, 0x4c
        /*0052*/ 	.byte	0x01
	.zero		1


	//----- nvinfo : EIATTR_MERCURY_ISA_VERSION
	.align		4
        /*0054*/ 	.byte	0x03, 0x5f
        /*0056*/ 	.short	0x0101


	//----- nvinfo : EIATTR_VRC_CTA_INIT_COUNT
	.align		4
        /*0058*/ 	.byte	0x02, 0x4a
	.zero		1
	.zero		1


	//----- nvinfo : EIATTR_EXIT_INSTR_OFFSETS
	.align		4
        /*005c*/ 	.byte	0x04, 0x1c
        /*005e*/ 	.short	(.L_17 - .L_16)


	//   ....[0]....
.L_16:
        /*0060*/ 	.word	0x00000650


	//----- nvinfo : EIATTR_CBANK_PARAM_SIZE
	.align		4
.L_17:
        /*0064*/ 	.byte	0x03, 0x19
        /*0066*/ 	.short	0x001c


	//----- nvinfo : EIATTR_PARAM_CBANK
	.align		4
        /*0068*/ 	.byte	0x04, 0x0a
        /*006a*/ 	.short	(.L_19 - .L_18)
	.align		4
.L_18:
        /*006c*/ 	.word	index@(.nv.constant0._Z16sgemm_vectorizedPKfS0_Pfi)
        /*0070*/ 	.short	0x0380
        /*0072*/ 	.short	0x001c


	//----- nvinfo : EIATTR_SW_WAR
	.align		4
.L_19:
        /*0074*/ 	.byte	0x04, 0x36
        /*0076*/ 	.short	(.L_21 - .L_20)
.L_20:
        /*0078*/ 	.word	0x00000008
.L_21:


//--------------------- .nv.callgraph             --------------------------
	.section	.nv.callgraph,"",@"SHT_CUDA_CALLGRAPH"
	.align	4
	.sectionentsize	8
	.align		4
        /*0000*/ 	.word	0x00000000
	.align		4
        /*0004*/ 	.word	0xffffffff
	.align		4
        /*0008*/ 	.word	0x00000000
	.align		4
        /*000c*/ 	.word	0xfffffffe
	.align		4
        /*0010*/ 	.word	0x00000000
	.align		4
        /*0014*/ 	.word	0xfffffffd
	.align		4
        /*0018*/ 	.word	0x00000000
	.align		4
        /*001c*/ 	.word	0xfffffffc


//--------------------- .text._Z16sgemm_vectorizedPKfS0_Pfi --------------------------
	.section	.text._Z16sgemm_vectorizedPKfS0_Pfi,"ax",@progbits
	.align	128
        .global         _Z16sgemm_vectorizedPKfS0_Pfi
        .type           _Z16sgemm_vectorizedPKfS0_Pfi,@function
        .size           _Z16sgemm_vectorizedPKfS0_Pfi,(.L_x_4 - _Z16sgemm_vectorizedPKfS0_Pfi)
        .other          _Z16sgemm_vectorizedPKfS0_Pfi,@"STO_CUDA_ENTRY STV_DEFAULT"
_Z16sgemm_vectorizedPKfS0_Pfi:
.text._Z16sgemm_vectorizedPKfS0_Pfi:
[----:B------:R-:W-:Y:S01]  /*0000*/  LDC R1, c[0x0][0x37c] ;  /* 0x0000df00ff017b82 */ /* 0x000fe20000000800 */
[----:B------:R-:W0:Y:S01]  /*0010*/  S2R R21, SR_TID.X ;  /* 0x0000000000157919 */ /* 0x000e220000002100 */
[----:B------:R-:W1:Y:S01]  /*0020*/  LDCU UR8, c[0x0][0x398] ;  /* 0x00007300ff0877ac */ /* 0x000e620008000800 */
[----:B------:R-:W-:Y:S02]  /*0030*/  CS2R R4, SRZ ;  /* 0x0000000000047805 */ /* 0x000fe4000001ff00 */
[----:B------:R-:W-:Y:S01]  /*0040*/  CS2R R6, SRZ ;  /* 0x0000000000067805 */ /* 0x000fe2000001ff00 */
[----:B------:R-:W2:Y:S01]  /*0050*/  S2R R9, SR_CTAID.Y ;  /* 0x0000000000097919 */ /* 0x000ea20000002600 */
[----:B------:R-:W3:Y:S01]  /*0060*/  LDCU.64 UR10, c[0x0][0x358] ;  /* 0x00006b00ff0a77ac */ /* 0x000ee20008000a00 */
[----:B------:R-:W2:Y:S01]  /*0070*/  S2R R0, SR_TID.Y ;  /* 0x0000000000007919 */ /* 0x000ea20000002200 */
[----:B------:R-:W4:Y:S01]  /*0080*/  S2R R2, SR_CTAID.X ;  /* 0x0000000000027919 */ /* 0x000f220000002500 */
[----:B-1----:R-:W-:Y:S01]  /*0090*/  UISETP.GE.AND UP0, UPT, UR8, 0x20, UPT ;  /* 0x000000200800788c */ /* 0x002fe2000bf06270 */
[----:B0-----:R-:W-:-:S02]  /*00a0*/  SHF.L.U32 R3, R21, 0x2, RZ ;  /* 0x0000000215037819 */ /* 0x001fc400000006ff */
[----:B--2---:R-:W-:Y:S02]  /*00b0*/  LEA R26, R9, R0, 0x5 ;  /* 0x00000000091a7211 */ /* 0x004fe400078e28ff */
[----:B----4-:R-:W-:-:S04]  /*00c0*/  LEA R23, R2, R3, 0x5 ;  /* 0x0000000302177211 */ /* 0x010fc800078e28ff */
[----:B---3--:R-:W-:Y:S05]  /*00d0*/  BRA.U !UP0, `(.L_x_0) ;  /* 0x00000005084c7547 */ /* 0x008fea000b800000 */
[----:B------:R-:W0:Y:S01]  /*00e0*/  S2UR UR7, SR_CgaCtaId ;  /* 0x00000000000779c3 */ /* 0x000e220000008800 */
[----:B------:R-:W-:Y:S01]  /*00f0*/  UMOV UR4, 0x400 ;  /* 0x0000040000047882 */ /* 0x000fe20000000000 */
[----:B------:R-:W-:Y:S02]  /*0100*/  USHF.R.S32.HI UR6, URZ, 0x1f, UR8 ;  /* 0x0000001fff067899 */ /* 0x000fe40008011408 */
[----:B------:R-:W-:Y:S01]  /*0110*/  IMAD R24, R26, UR8, R3 ;  /* 0x000000081a187c24 */ /* 0x000fe2000f8e0203 */
[----:B------:R-:W-:Y:S01]  /*0120*/  UIADD3 UR5, UPT, UPT, UR4, 0x1000, URZ ;  /* 0x0000100004057890 */ /* 0x000fe2000fffe0ff */
[----:B------:R-:W-:Y:S01]  /*0130*/  HFMA2 R3, -RZ, RZ, 0, 0 ;  /* 0x00000000ff037431 */ /* 0x000fe200000001ff */
[----:B------:R-:W-:Y:S01]  /*0140*/  ULEA.HI UR6, UR6, UR8, URZ, 0x5 ;  /* 0x0000000806067291 */ /* 0x000fe2000f8f28ff */
[----:B------:R-:W-:Y:S02]  /*0150*/  CS2R R6, SRZ ;  /* 0x0000000000067805 */ /* 0x000fe4000001ff00 */
[----:B------:R-:W-:Y:S01]  /*0160*/  CS2R R4, SRZ ;  /* 0x0000000000047805 */ /* 0x000fe2000001ff00 */
[----:B------:R-:W-:-:S02]  /*0170*/  USHF.R.S32.HI UR6, URZ, 0x5, UR6 ;  /* 0x00000005ff067899 */ /* 0x000fc40008011406 */
[----:B0-----:R-:W-:Y:S02]  /*0180*/  ULEA UR5, UR7, UR5, 0x18 ;  /* 0x0000000507057291 */ /* 0x001fe4000f8ec0ff */
[----:B------:R-:W-:-:S04]  /*0190*/  ULEA UR4, UR7, UR4, 0x18 ;  /* 0x0000000407047291 */ /* 0x000fc8000f8ec0ff */
[C---:B------:R-:W-:Y:S02]  /*01a0*/  LEA R20, R0.reuse, UR5, 0x7 ;  /* 0x0000000500147c11 */ /* 0x040fe4000f8e38ff */
[----:B------:R-:W-:Y:S02]  /*01b0*/  LEA R22, R0, UR4, 0x7 ;  /* 0x0000000400167c11 */ /* 0x000fe4000f8e38ff */
[C---:B------:R-:W-:Y:S02]  /*01c0*/  LEA R2, R21.reuse, UR5, 0x4 ;  /* 0x0000000515027c11 */ /* 0x040fe4000f8e20ff */
[C---:B------:R-:W-:Y:S02]  /*01d0*/  LEA R20, R21.reuse, R20, 0x4 ;  /* 0x0000001415147211 */ /* 0x040fe400078e20ff */
[----:B------:R-:W-:Y:S02]  /*01e0*/  LEA R21, R21, R22, 0x4 ;  /* 0x0000001615157211 */ /* 0x000fe400078e20ff */
[----:B------:R-:W-:-:S07]  /*01f0*/  IADD3 R2, PT, PT, R2, 0x200, RZ ;  /* 0x0000020002027810 */ /* 0x000fce0007ffe0ff */
.L_x_2:
[----:B------:R-:W0:Y:S01]  /*0200*/  LDC.64 R8, c[0x0][0x380] ;  /* 0x0000e000ff087b82 */ /* 0x000e220000000a00 */
[----:B------:R-:W1:Y:S01]  /*0210*/  LDCU UR8, c[0x0][0x398] ;  /* 0x00007300ff0877ac */ /* 0x000e620008000800 */
[C---:B------:R-:W-:Y:S02]  /*0220*/  LEA R10, R3.reuse, R0, 0x5 ;  /* 0x00000000030a7211 */ /* 0x040fe400078e28ff */
[----:B------:R-:W-:-:S04]  /*0230*/  LEA R11, R3, R24, 0x5 ;  /* 0x00000018030b7211 */ /* 0x000fc800078e28ff */
[----:B------:R-:W2:Y:S01]  /*0240*/  LDC.64 R12, c[0x0][0x388] ;  /* 0x0000e200ff0c7b82 */ /* 0x000ea20000000a00 */
[----:B-1----:R-:W-:Y:S02]  /*0250*/  IMAD R15, R10, UR8, R23 ;  /* 0x000000080a0f7c24 */ /* 0x002fe4000f8e0217 */
[----:B0-----:R-:W-:-:S06]  /*0260*/  IMAD.WIDE R8, R11, 0x4, R8 ;  /* 0x000000040b087825 */ /* 0x001fcc00078e0208 */
[----:B------:R-:W3:Y:S01]  /*0270*/  LDG.E.128 R8, desc[UR10][R8.64] ;  /* 0x0000000a08087981 */ /* 0x000ee2000c1e1d00 */
[----:B--2---:R-:W-:-:S06]  /*0280*/  IMAD.WIDE.U32 R12, R15, 0x4, R12 ;  /* 0x000000040f0c7825 */ /* 0x004fcc00078e000c */
[----:B------:R-:W2:Y:S01]  /*0290*/  LDG.E.128 R12, desc[UR10][R12.64] ;  /* 0x0000000a0c0c7981 */ /* 0x000ea2000c1e1d00 */
[----:B------:R-:W-:Y:S02]  /*02a0*/  IADD3 R3, PT, PT, R3, 0x1, RZ ;  /* 0x0000000103037810 */ /* 0x000fe40007ffe0ff */
[----:B------:R-:W-:Y:S02]  /*02b0*/  MOV R25, R2 ;  /* 0x0000000200197202 */ /* 0x000fe40000000f00 */
[----:B------:R-:W-:Y:S01]  /*02c0*/  ISETP.NE.AND P0, PT, R3, UR6, PT ;  /* 0x0000000603007c0c */ /* 0x000fe2000bf05270 */
[----:B------:R-:W-:Y:S01]  /*02d0*/  UMOV UR4, 0x10 ;  /* 0x0000001000047882 */ /* 0x000fe20000000000 */
[----:B---3--:R0:W-:Y:S04]  /*02e0*/  STS.128 [R21], R8 ;  /* 0x0000000815007388 */ /* 0x0081e80000000c00 */
[----:B--2---:R0:W-:Y:S01]  /*02f0*/  STS.128 [R20], R12 ;  /* 0x0000000c14007388 */ /* 0x0041e20000000c00 */
[----:B------:R-:W-:Y:S06]  /*0300*/  BAR.SYNC.DEFER_BLOCKING 0x0 ;  /* 0x0000000000007b1d */ /* 0x000fec0000010000 */
.L_x_1:
[----:B0-----:R-:W-:Y:S04]  /*0310*/  LDS.128 R8, [R22+UR4+-0x10] ;  /* 0xfffff00416087984 */ /* 0x001fe80008000c00 */
[----:B------:R-:W0:Y:S04]  /*0320*/  LDS.128 R16, [R25+-0x200] ;  /* 0xfffe000019107984 */ /* 0x000e280000000c00 */
[----:B------:R-:W1:Y:S01]  /*0330*/  LDS.128 R12, [R25+-0x180] ;  /* 0xfffe8000190c7984 */ /* 0x000e620000000c00 */
[C---:B0-----:R-:W-:Y:S01]  /*0340*/  FFMA R27, R8.reuse, R16, R4 ;  /* 0x00000010081b7223 */ /* 0x041fe20000000004 */
[C---:B------:R-:W-:Y:S01]  /*0350*/  FFMA R4, R8.reuse, R17, R5 ;  /* 0x0000001108047223 */ /* 0x040fe20000000005 */
[C---:B------:R-:W-:Y:S01]  /*0360*/  FFMA R5, R8.reuse, R18, R6 ;  /* 0x0000001208057223 */ /* 0x040fe20000000006 */
[----:B------:R-:W-:Y:S01]  /*0370*/  FFMA R8, R8, R19, R7 ;  /* 0x0000001308087223 */ /* 0x000fe20000000007 */
[----:B-1----:R-:W-:Y:S01]  /*0380*/  FFMA R27, R12, R9, R27 ;  /* 0x000000090c1b7223 */ /* 0x002fe2000000001b */
[----:B------:R-:W0:Y:S01]  /*0390*/  LDS.128 R16, [R25+-0x100] ;  /* 0xffff000019107984 */ /* 0x000e220000000c00 */
[C---:B------:R-:W-:Y:S01]  /*03a0*/  FFMA R13, R9.reuse, R13, R4 ;  /* 0x0000000d090d7223 */ /* 0x040fe20000000004 */
[C---:B------:R-:W-:Y:S01]  /*03b0*/  FFMA R29, R9.reuse, R14, R5 ;  /* 0x0000000e091d7223 */ /* 0x040fe20000000005 */
[----:B------:R-:W-:Y:S01]  /*03c0*/  FFMA R8, R9, R15, R8 ;  /* 0x0000000f09087223 */ /* 0x000fe20000000008 */
[----:B------:R-:W1:Y:S01]  /*03d0*/  LDS.128 R4, [R25+-0x80] ;  /* 0xffff800019047984 */ /* 0x000e620000000c00 */
[----:B0-----:R-:W-:Y:S01]  /*03e0*/  FFMA R12, R10, R17, R13 ;  /* 0x000000110a0c7223 */ /* 0x001fe2000000000d */
[----:B------:R-:W-:Y:S01]  /*03f0*/  FFMA R27, R16, R10, R27 ;  /* 0x0000000a101b7223 */ /* 0x000fe2000000001b */
[C---:B------:R-:W-:Y:S01]  /*0400*/  FFMA R9, R10.reuse, R18, R29 ;  /* 0x000000120a097223 */ /* 0x040fe2000000001d */
[----:B------:R-:W-:Y:S01]  /*0410*/  FFMA R10, R10, R19, R8 ;  /* 0x000000130a0a7223 */ /* 0x000fe20000000008 */
[C---:B-1----:R-:W-:Y:S01]  /*0420*/  FFMA R8, R11.reuse, R5, R12 ;  /* 0x000000050b087223 */ /* 0x042fe2000000000c */
[----:B------:R-:W-:Y:S01]  /*0430*/  LDS.128 R16, [R25] ;  /* 0x0000000019107984 */ /* 0x000fe20000000c00 */
[----:B------:R-:W-:Y:S01]  /*0440*/  FFMA R27, R4, R11, R27 ;  /* 0x0000000b041b7223 */ /* 0x000fe2000000001b */
[C---:B------:R-:W-:Y:S01]  /*0450*/  FFMA R9, R11.reuse, R6, R9 ;  /* 0x000000060b097223 */ /* 0x040fe20000000009 */
[----:B------:R-:W-:Y:S01]  /*0460*/  FFMA R10, R11, R7, R10 ;  /* 0x000000070b0a7223 */ /* 0x000fe2000000000a */
[----:B------:R-:W0:Y:S01]  /*0470*/  LDS.128 R12, [R22+UR4] ;  /* 0x00000004160c7984 */ /* 0x000e220008000c00 */
[----:B------:R-:W-:-:S03]  /*0480*/  UIADD3 UR4, UPT, UPT, UR4, 0x20, URZ ;  /* 0x0000002004047890 */ /* 0x000fc6000fffe0ff */
[----:B------:R-:W1:Y:S01]  /*0490*/  LDS.128 R4, [R25+0x80] ;  /* 0x0000800019047984 */ /* 0x000e620000000c00 */
[----:B------:R-:W-:Y:S01]  /*04a0*/  UISETP.NE.AND UP0, UPT, UR4, 0x90, UPT ;  /* 0x000000900400788c */ /* 0x000fe2000bf05270 */
[C---:B0-----:R-:W-:Y:S01]  /*04b0*/  FFMA R27, R12.reuse, R16, R27 ;  /* 0x000000100c1b7223 */ /* 0x041fe2000000001b */
[C---:B------:R-:W-:Y:S01]  /*04c0*/  FFMA R16, R12.reuse, R17, R8 ;  /* 0x000000110c107223 */ /* 0x040fe20000000008 */
[C---:B------:R-:W-:Y:S01]  /*04d0*/  FFMA R17, R12.reuse, R18, R9 ;  /* 0x000000120c117223 */ /* 0x040fe20000000009 */
[----:B------:R-:W-:Y:S01]  /*04e0*/  FFMA R12, R12, R19, R10 ;  /* 0x000000130c0c7223 */ /* 0x000fe2000000000a */
[----:B-1----:R-:W-:Y:S01]  /*04f0*/  FFMA R27, R4, R13, R27 ;  /* 0x0000000d041b7223 */ /* 0x002fe2000000001b */
[----:B------:R-:W0:Y:S01]  /*0500*/  LDS.128 R8, [R25+0x100] ;  /* 0x0001000019087984 */ /* 0x000e220000000c00 */
[C---:B------:R-:W-:Y:S01]  /*0510*/  FFMA R5, R13.reuse, R5, R16 ;  /* 0x000000050d057223 */ /* 0x040fe20000000010 */
[C---:B------:R-:W-:Y:S01]  /*0520*/  FFMA R29, R13.reuse, R6, R17 ;  /* 0x000000060d1d7223 */ /* 0x040fe20000000011 */
[----:B------:R-:W-:Y:S01]  /*0530*/  FFMA R12, R13, R7, R12 ;  /* 0x000000070d0c7223 */ /* 0x000fe2000000000c */
[----:B------:R1:W2:Y:S02]  /*0540*/  LDS.128 R16, [R25+0x180] ;  /* 0x0001800019107984 */ /* 0x0002a40000000c00 */
[----:B-1----:R-:W-:Y:S01]  /*0550*/  IADD3 R25, PT, PT, R25, 0x400, RZ ;  /* 0x0000040019197810 */ /* 0x002fe20007ffe0ff */
[----:B0-----:R-:W-:Y:S01]  /*0560*/  FFMA R6, R14, R9, R5 ;  /* 0x000000090e067223 */ /* 0x001fe20000000005 */
[----:B------:R-:W-:Y:S01]  /*0570*/  FFMA R27, R8, R14, R27 ;  /* 0x0000000e081b7223 */ /* 0x000fe2000000001b */
[C---:B------:R-:W-:Y:S01]  /*0580*/  FFMA R29, R14.reuse, R10, R29 ;  /* 0x0000000a0e1d7223 */ /* 0x040fe2000000001d */
[----:B------:R-:W-:Y:S01]  /*0590*/  FFMA R12, R14, R11, R12 ;  /* 0x0000000b0e0c7223 */ /* 0x000fe2000000000c */
[C---:B--2---:R-:W-:Y:S01]  /*05a0*/  FFMA R5, R15.reuse, R17, R6 ;  /* 0x000000110f057223 */ /* 0x044fe20000000006 */
[----:B------:R-:W-:Y:S01]  /*05b0*/  FFMA R4, R16, R15, R27 ;  /* 0x0000000f10047223 */ /* 0x000fe2000000001b */
[C---:B------:R-:W-:Y:S01]  /*05c0*/  FFMA R6, R15.reuse, R18, R29 ;  /* 0x000000120f067223 */ /* 0x040fe2000000001d */
[----:B------:R-:W-:Y:S01]  /*05d0*/  FFMA R7, R15, R19, R12 ;  /* 0x000000130f077223 */ /* 0x000fe2000000000c */
[----:B------:R-:W-:Y:S06]  /*05e0*/  BRA.U UP0, `(.L_x_1) ;  /* 0xfffffffd00487547 */ /* 0x000fec000b83ffff */
[----:B------:R-:W-:Y:S06]  /*05f0*/  BAR.SYNC.DEFER_BLOCKING 0x0 ;  /* 0x0000000000007b1d */ /* 0x000fec0000010000 */
[----:B------:R-:W-:Y:S05]  /*0600*/  @P0 BRA `(.L_x_2) ;  /* 0xfffffff800fc0947 */ /* 0x000fea000383ffff */
.L_x_0:
[----:B------:R-:W0:Y:S01]  /*0610*/  LDC.64 R2, c[0x0][0x390] ;  /* 0x0000e400ff027b82 */ /* 0x000e220000000a00 */
[----:B------:R-:W-:-:S04]  /*0620*/  IMAD R23, R26, UR8, R23 ;  /* 0x000000081a177c24 */ /* 0x000fc8000f8e0217 */
[----:B0-----:R-:W-:-:S05]  /*0630*/  IMAD.WIDE R2, R23, 0x4, R2 ;  /* 0x0000000417027825 */ /* 0x001fca00078e0202 */
[----:B------:R-:W-:Y:S01]  /*0640*/  STG.E.128 desc[UR10][R2.64], R4 ;  /* 0x0000000402007986 */ /* 0x000fe2000c101d0a */
[----:B------:R-:W-:Y:S05]  /*0650*/  EXIT ;  /* 0x000000000000794d */ /* 0x000fea0003800000 */
.L_x_3:
[----:B------:R-:W-:-:S00]  /*0660*/  BRA `(.L_x_3) ;  /* 0xfffffffc00fc7947 */ /* 0x000fc0000383ffff */
[----:B------:R-:W-:-:S00]  /*0670*/  NOP ;  /* 0x0000000000007918 */ /* 0x000fc00000000000 */
        /* <DEDUP_REMOVED lines=8> */
.L_x_4:


//--------------------- .nv.shared._Z16sgemm_vectorizedPKfS0_Pfi --------------------------
	.section	.nv.shared._Z16sgemm_vectorizedPKfS0_Pfi,"aw",@nobits
	.sectionflags	@""
	.align	4
.nv.shared._Z16sgemm_vectorizedPKfS0_Pfi:
	.zero		9216


//--------------------- .nv.shared.reserved.0     --------------------------
	.section	.nv.shared.reserved.0,"aw",@nobits
	.weak		__nv_reservedSMEM_offset_0_alias
	.size		__nv_reservedSMEM_offset_0_alias, 0, 64
	.other		__nv_reservedSMEM_offset_0_alias,@"STO_CUDA_RESERVED_SHARED STV_DEFAULT"
__nv_reservedSMEM_offset_0_alias:
	.zero		0
	.zero		64


//--------------------- .nv.constant0._Z16sgemm_vectorizedPKfS0_Pfi --------------------------
	.section	.nv.constant0._Z16sgemm_vectorizedPKfS0_Pfi,"a",@progbits
	.sectionflags	@""
	.align	4
.nv.constant0._Z16sgemm_vectorizedPKfS0_Pfi:
	.zero		924


//--------------------- SYMBOLS --------------------------

	.type		.nv.reservedSmem.offset0,@object
	.size		.nv.reservedSmem.offset0,0x4
	.type		.nv.reservedSmem.cap,@object
	.size		.nv.reservedSmem.cap,0x4
